//
// Generated by NVIDIA NVVM Compiler
//
// Compiler Build ID: CL-36424714
// Cuda compilation tools, release 13.0, V13.0.88
// Based on NVVM 20.0.0
//

.version 9.0
.target sm_100
.address_size 64

	// .globl	_Z3caliiPPiiiiii

.visible .entry _Z3caliiPPiiiiii(
	.param .u32 _Z3caliiPPiiiiii_param_0,
	.param .u32 _Z3caliiPPiiiiii_param_1,
	.param .u64 .ptr .align 1 _Z3caliiPPiiiiii_param_2,
	.param .u32 _Z3caliiPPiiiiii_param_3,
	.param .u32 _Z3caliiPPiiiiii_param_4,
	.param .u32 _Z3caliiPPiiiiii_param_5,
	.param .u32 _Z3caliiPPiiiiii_param_6,
	.param .u32 _Z3caliiPPiiiiii_param_7
)
{
	.reg .pred 	%p<18>;
	.reg .b32 	%r<108>;
	.reg .b64 	%rd<98>;

	ld.param.u32 	%r18, [_Z3caliiPPiiiiii_param_0];
	ld.param.u32 	%r19, [_Z3caliiPPiiiiii_param_1];
	ld.param.u64 	%rd4, [_Z3caliiPPiiiiii_param_2];
	ld.param.u32 	%r20, [_Z3caliiPPiiiiii_param_3];
	ld.param.u32 	%r23, [_Z3caliiPPiiiiii_param_4];
	ld.param.u32 	%r21, [_Z3caliiPPiiiiii_param_5];
	ld.param.u32 	%r22, [_Z3caliiPPiiiiii_param_6];
	ld.param.u32 	%r24, [_Z3caliiPPiiiiii_param_7];
	cvta.to.global.u64 	%rd1, %rd4;
	add.s32 	%r25, %r24, %r23;
	mov.u32 	%r27, %ctaid.x;
	mov.u32 	%r29, %tid.x;
	mad.lo.s32 	%r30, %r18, %r27, %r29;
	add.s32 	%r31, %r19, -1;
	min.u32 	%r1, %r30, %r31;
	mov.u32 	%r2, %ctaid.y;
	mov.u32 	%r32, %tid.y;
	mad.lo.s32 	%r33, %r18, %r2, %r32;
	min.u32 	%r3, %r33, %r31;
	setp.gt.u32 	%p1, %r23, %r27;
	setp.ge.u32 	%p2, %r27, %r25;
	or.pred  	%p3, %p1, %p2;
	@%p3 bra 	$L__BB0_14;
	setp.gt.u32 	%p4, %r21, %r2;
	add.s32 	%r35, %r22, %r21;
	setp.ge.u32 	%p5, %r2, %r35;
	or.pred  	%p6, %p4, %p5;
	@%p6 bra 	$L__BB0_14;
	mul.lo.s32 	%r105, %r20, %r18;
	setp.lt.s32 	%p7, %r18, 1;
	setp.ge.s32 	%p8, %r105, %r19;
	or.pred  	%p9, %p7, %p8;
	@%p9 bra 	$L__BB0_14;
	mul.wide.s32 	%rd5, %r1, 8;
	add.s64 	%rd2, %rd1, %rd5;
	add.s32 	%r36, %r105, %r18;
	min.s32 	%r37, %r36, %r19;
	add.s32 	%r38, %r105, 1;
	max.s32 	%r39, %r37, %r38;
	sub.s32 	%r5, %r39, %r105;
	and.b32  	%r6, %r5, 7;
	sub.s32 	%r40, %r105, %r39;
	setp.gt.u32 	%p10, %r40, -8;
	@%p10 bra 	$L__BB0_6;
	and.b32  	%r41, %r5, -8;
	neg.s32 	%r103, %r41;
	add.s64 	%rd3, %rd1, 32;
	mul.wide.s32 	%rd11, %r3, 4;
$L__BB0_5:
	.pragma "nounroll";
	mul.wide.s32 	%rd6, %r105, 4;
	add.s64 	%rd7, %rd6, 16;
	mul.wide.s32 	%rd8, %r105, 8;
	add.s64 	%rd9, %rd3, %rd8;
	ld.global.u64 	%rd10, [%rd2];
	add.s64 	%rd12, %rd10, %rd11;
	add.s64 	%rd13, %rd10, %rd7;
	ld.u32 	%r42, [%rd13+-16];
	ld.global.u64 	%rd14, [%rd9+-32];
	add.s64 	%rd15, %rd14, %rd11;
	ld.u32 	%r43, [%rd15];
	add.s32 	%r44, %r43, %r42;
	atom.min.s32 	%r45, [%rd12], %r44;
	ld.global.u64 	%rd16, [%rd2];
	add.s64 	%rd17, %rd16, %rd11;
	add.s64 	%rd18, %rd16, %rd7;
	ld.u32 	%r46, [%rd18+-12];
	ld.global.u64 	%rd19, [%rd9+-24];
	add.s64 	%rd20, %rd19, %rd11;
	ld.u32 	%r47, [%rd20];
	add.s32 	%r48, %r47, %r46;
	atom.min.s32 	%r49, [%rd17], %r48;
	ld.global.u64 	%rd21, [%rd2];
	add.s64 	%rd22, %rd21, %rd11;
	add.s64 	%rd23, %rd21, %rd7;
	ld.u32 	%r50, [%rd23+-8];
	ld.global.u64 	%rd24, [%rd9+-16];
	add.s64 	%rd25, %rd24, %rd11;
	ld.u32 	%r51, [%rd25];
	add.s32 	%r52, %r51, %r50;
	atom.min.s32 	%r53, [%rd22], %r52;
	ld.global.u64 	%rd26, [%rd2];
	add.s64 	%rd27, %rd26, %rd11;
	add.s64 	%rd28, %rd26, %rd7;
	ld.u32 	%r54, [%rd28+-4];
	ld.global.u64 	%rd29, [%rd9+-8];
	add.s64 	%rd30, %rd29, %rd11;
	ld.u32 	%r55, [%rd30];
	add.s32 	%r56, %r55, %r54;
	atom.min.s32 	%r57, [%rd27], %r56;
	ld.global.u64 	%rd31, [%rd2];
	add.s64 	%rd32, %rd31, %rd11;
	add.s64 	%rd33, %rd31, %rd7;
	ld.u32 	%r58, [%rd33];
	ld.global.u64 	%rd34, [%rd9];
	add.s64 	%rd35, %rd34, %rd11;
	ld.u32 	%r59, [%rd35];
	add.s32 	%r60, %r59, %r58;
	atom.min.s32 	%r61, [%rd32], %r60;
	ld.global.u64 	%rd36, [%rd2];
	add.s64 	%rd37, %rd36, %rd11;
	add.s64 	%rd38, %rd36, %rd7;
	ld.u32 	%r62, [%rd38+4];
	ld.global.u64 	%rd39, [%rd9+8];
	add.s64 	%rd40, %rd39, %rd11;
	ld.u32 	%r63, [%rd40];
	add.s32 	%r64, %r63, %r62;
	atom.min.s32 	%r65, [%rd37], %r64;
	ld.global.u64 	%rd41, [%rd2];
	add.s64 	%rd42, %rd41, %rd11;
	add.s64 	%rd43, %rd41, %rd7;
	ld.u32 	%r66, [%rd43+8];
	ld.global.u64 	%rd44, [%rd9+16];
	add.s64 	%rd45, %rd44, %rd11;
	ld.u32 	%r67, [%rd45];
	add.s32 	%r68, %r67, %r66;
	atom.min.s32 	%r69, [%rd42], %r68;
	ld.global.u64 	%rd46, [%rd2];
	add.s64 	%rd47, %rd46, %rd11;
	add.s64 	%rd48, %rd46, %rd7;
	ld.u32 	%r70, [%rd48+12];
	ld.global.u64 	%rd49, [%rd9+24];
	add.s64 	%rd50, %rd49, %rd11;
	ld.u32 	%r71, [%rd50];
	add.s32 	%r72, %r71, %r70;
	atom.min.s32 	%r73, [%rd47], %r72;
	add.s32 	%r105, %r105, 8;
	add.s32 	%r103, %r103, 8;
	setp.ne.s32 	%p11, %r103, 0;
	@%p11 bra 	$L__BB0_5;
$L__BB0_6:
	setp.eq.s32 	%p12, %r6, 0;
	@%p12 bra 	$L__BB0_14;
	and.b32  	%r13, %r5, 3;
	setp.lt.u32 	%p13, %r6, 4;
	@%p13 bra 	$L__BB0_9;
	ld.global.u64 	%rd51, [%rd2];
	mul.wide.s32 	%rd52, %r3, 4;
	add.s64 	%rd53, %rd51, %rd52;
	mul.wide.s32 	%rd54, %r105, 4;
	add.s64 	%rd55, %rd51, %rd54;
	ld.u32 	%r74, [%rd55];
	mul.wide.s32 	%rd56, %r105, 8;
	add.s64 	%rd57, %rd1, %rd56;
	ld.global.u64 	%rd58, [%rd57];
	add.s64 	%rd59, %rd58, %rd52;
	ld.u32 	%r75, [%rd59];
	add.s32 	%r76, %r75, %r74;
	atom.min.s32 	%r77, [%rd53], %r76;
	ld.global.u64 	%rd60, [%rd2];
	add.s64 	%rd61, %rd60, %rd52;
	add.s64 	%rd62, %rd60, %rd54;
	ld.u32 	%r78, [%rd62+4];
	ld.global.u64 	%rd63, [%rd57+8];
	add.s64 	%rd64, %rd63, %rd52;
	ld.u32 	%r79, [%rd64];
	add.s32 	%r80, %r79, %r78;
	atom.min.s32 	%r81, [%rd61], %r80;
	ld.global.u64 	%rd65, [%rd2];
	add.s64 	%rd66, %rd65, %rd52;
	add.s64 	%rd67, %rd65, %rd54;
	ld.u32 	%r82, [%rd67+8];
	ld.global.u64 	%rd68, [%rd57+16];
	add.s64 	%rd69, %rd68, %rd52;
	ld.u32 	%r83, [%rd69];
	add.s32 	%r84, %r83, %r82;
	atom.min.s32 	%r85, [%rd66], %r84;
	ld.global.u64 	%rd70, [%rd2];
	add.s64 	%rd71, %rd70, %rd52;
	add.s64 	%rd72, %rd70, %rd54;
	ld.u32 	%r86, [%rd72+12];
	ld.global.u64 	%rd73, [%rd57+24];
	add.s64 	%rd74, %rd73, %rd52;
	ld.u32 	%r87, [%rd74];
	add.s32 	%r88, %r87, %r86;
	atom.min.s32 	%r89, [%rd71], %r88;
	add.s32 	%r105, %r105, 4;
$L__BB0_9:
	setp.eq.s32 	%p14, %r13, 0;
	@%p14 bra 	$L__BB0_14;
	setp.eq.s32 	%p15, %r13, 1;
	@%p15 bra 	$L__BB0_12;
	ld.global.u64 	%rd75, [%rd2];
	mul.wide.s32 	%rd76, %r3, 4;
	add.s64 	%rd77, %rd75, %rd76;
	mul.wide.s32 	%rd78, %r105, 4;
	add.s64 	%rd79, %rd75, %rd78;
	ld.u32 	%r90, [%rd79];
	mul.wide.s32 	%rd80, %r105, 8;
	add.s64 	%rd81, %rd1, %rd80;
	ld.global.u64 	%rd82, [%rd81];
	add.s64 	%rd83, %rd82, %rd76;
	ld.u32 	%r91, [%rd83];
	add.s32 	%r92, %r91, %r90;
	atom.min.s32 	%r93, [%rd77], %r92;
	ld.global.u64 	%rd84, [%rd2];
	add.s64 	%rd85, %rd84, %rd76;
	add.s64 	%rd86, %rd84, %rd78;
	ld.u32 	%r94, [%rd86+4];
	ld.global.u64 	%rd87, [%rd81+8];
	add.s64 	%rd88, %rd87, %rd76;
	ld.u32 	%r95, [%rd88];
	add.s32 	%r96, %r95, %r94;
	atom.min.s32 	%r97, [%rd85], %r96;
	add.s32 	%r105, %r105, 2;
$L__BB0_12:
	and.b32  	%r98, %r5, 1;
	setp.eq.b32 	%p16, %r98, 1;
	not.pred 	%p17, %p16;
	@%p17 bra 	$L__BB0_14;
	ld.global.u64 	%rd89, [%rd2];
	mul.wide.s32 	%rd90, %r3, 4;
	add.s64 	%rd91, %rd89, %rd90;
	mul.wide.s32 	%rd92, %r105, 4;
	add.s64 	%rd93, %rd89, %rd92;
	ld.u32 	%r99, [%rd93];
	mul.wide.s32 	%rd94, %r105, 8;
	add.s64 	%rd95, %rd1, %rd94;
	ld.global.u64 	%rd96, [%rd95];
	add.s64 	%rd97, %rd96, %rd90;
	ld.u32 	%r100, [%rd97];
	add.s32 	%r101, %r100, %r99;
	atom.min.s32 	%r102, [%rd91], %r101;
$L__BB0_14:
	ret;

}


// ===== COMPILED SASS (sm_100) =====

	.target	sm_100

	.elftype	@"ET_EXEC"


//--------------------- .note.nv.tkinfo           --------------------------
	.section	.note.nv.tkinfo,"",@"SHT_NOTE"
	.sectionflags	@"SHF_NOTE_NV_TKINFO"
	.tkinfo
        /*0018*/ 	.word	0x00000002
        /*0030*/ 	.string	""
        /*0030*/ 	.string	"ptxas"
        /*0030*/ 	.string	"Cuda compilation tools, release 13.0, V13.0.88"
        /*0030*/ 	.string	"Build cuda_13.0.r13.0/compiler.36424714_0"
        /*0030*/ 	.string	"-arch sm_100 -m 64 "



//--------------------- .note.nv.cuinfo           --------------------------
	.section	.note.nv.cuinfo,"",@"SHT_NOTE"
	.sectionflags	@"SHF_NOTE_NV_CUINFO"
        /*0018*/ 	.short	0x0002
        /*001a*/ 	.short	0x0064
        /*001c*/ 	.short	0x0082
	.zero		2


//--------------------- .nv.info                  --------------------------
	.section	.nv.info,"",@"SHT_CUDA_INFO"
	.align	4


	//----- nvinfo : EIATTR_REGCOUNT
	.align		4
        /*0000*/ 	.byte	0x04, 0x2f
        /*0002*/ 	.short	(.L_1 - .L_0)
	.align		4
.L_0:
        /*0004*/ 	.word	index@(_Z3caliiPPiiiiii)
        /*0008*/ 	.word	0x00000020


	//----- nvinfo : EIATTR_FRAME_SIZE
	.align		4
.L_1:
        /*000c*/ 	.byte	0x04, 0x11
        /*000e*/ 	.short	(.L_3 - .L_2)
	.align		4
.L_2:
        /*0010*/ 	.word	index@(_Z3caliiPPiiiiii)
        /*0014*/ 	.word	0x00000000


	//----- nvinfo : EIATTR_MIN_STACK_SIZE
	.align		4
.L_3:
        /*0018*/ 	.byte	0x04, 0x12
        /*001a*/ 	.short	(.L_5 - .L_4)
	.align		4
.L_4:
        /*001c*/ 	.word	index@(_Z3caliiPPiiiiii)
        /*0020*/ 	.word	0x00000000
.L_5:


//--------------------- .nv.compat                --------------------------
	.section	.nv.compat,"",@"SHT_CUDA_COMPAT_INFO"
	.align	4
        /*0000*/ 	.byte	0x02, 0x09, 0x00, 0x00, 0x02, 0x02, 0x01, 0x00, 0x02, 0x05, 0x05, 0x00, 0x03, 0x07, 0x01, 0x01
        /*0010*/ 	.byte	0x02, 0x03, 0x00, 0x00, 0x02, 0x06, 0x01, 0x00, 0x04, 0x0b, 0x08, 0x00, 0x09, 0x00, 0x00, 0x00
        /*0020*/ 	.byte	0x00, 0x00, 0x00, 0x00


//--------------------- .nv.info._Z3caliiPPiiiiii --------------------------
	.section	.nv.info._Z3caliiPPiiiiii,"",@"SHT_CUDA_INFO"
	.sectionflags	@""
	.align	4


	//----- nvinfo : EIATTR_CUDA_API_VERSION
	.align		4
        /*0000*/ 	.byte	0x04, 0x37
        /*0002*/ 	.short	(.L_7 - .L_6)
.L_6:
        /*0004*/ 	.word	0x00000082


	//----- nvinfo : EIATTR_KPARAM_INFO
	.align		4
.L_7:
        /*0008*/ 	.byte	0x04, 0x17
        /*000a*/ 	.short	(.L_9 - .L_8)
.L_8:
        /*000c*/ 	.word	0x00000000
        /*0010*/ 	.short	0x0007
        /*0012*/ 	.short	0x0020
        /*0014*/ 	.byte	0x00, 0xf0, 0x11, 0x00


	//----- nvinfo : EIATTR_KPARAM_INFO
	.align		4
.L_9:
        /*0018*/ 	.byte	0x04, 0x17
        /*001a*/ 	.short	(.L_11 - .L_10)
.L_10:
        /*001c*/ 	.word	0x00000000
        /*0020*/ 	.short	0x0006
        /*0022*/ 	.short	0x001c
        /*0024*/ 	.byte	0x00, 0xf0, 0x11, 0x00


	//----- nvinfo : EIATTR_KPARAM_INFO
	.align		4
.L_11:
        /*0028*/ 	.byte	0x04, 0x17
        /*002a*/ 	.short	(.L_13 - .L_12)
.L_12:
        /*002c*/ 	.word	0x00000000
        /*0030*/ 	.short	0x0005
        /*0032*/ 	.short	0x0018
        /*0034*/ 	.byte	0x00, 0xf0, 0x11, 0x00


	//----- nvinfo : EIATTR_KPARAM_INFO
	.align		4
.L_13:
        /*0038*/ 	.byte	0x04, 0x17
        /*003a*/ 	.short	(.L_15 - .L_14)
.L_14:
        /*003c*/ 	.word	0x00000000
        /*0040*/ 	.short	0x0004
        /*0042*/ 	.short	0x0014
        /*0044*/ 	.byte	0x00, 0xf0, 0x11, 0x00


	//----- nvinfo : EIATTR_KPARAM_INFO
	.align		4
.L_15:
        /*0048*/ 	.byte	0x04, 0x17
        /*004a*/ 	.short	(.L_17 - .L_16)
.L_16:
        /*004c*/ 	.word	0x00000000
        /*0050*/ 	.short	0x0003
        /*0052*/ 	.short	0x0010
        /*0054*/ 	.byte	0x00, 0xf0, 0x11, 0x00


	//----- nvinfo : EIATTR_KPARAM_INFO
	.align		4
.L_17:
        /*0058*/ 	.byte	0x04, 0x17
        /*005a*/ 	.short	(.L_19 - .L_18)
.L_18:
        /*005c*/ 	.word	0x00000000
        /*0060*/ 	.short	0x0002
        /*0062*/ 	.short	0x0008
        /*0064*/ 	.byte	0x00, 0xf5, 0x21, 0x00


	//----- nvinfo : EIATTR_KPARAM_INFO
	.align		4
.L_19:
        /*0068*/ 	.byte	0x04, 0x17
        /*006a*/ 	.short	(.L_21 - .L_20)
.L_20:
        /*006c*/ 	.word	0x00000000
        /*0070*/ 	.short	0x0001
        /*0072*/ 	.short	0x0004
        /*0074*/ 	.byte	0x00, 0xf0, 0x11, 0x00


	//----- nvinfo : EIATTR_KPARAM_INFO
	.align		4
.L_21:
        /*0078*/ 	.byte	0x04, 0x17
        /*007a*/ 	.short	(.L_23 - .L_22)
.L_22:
        /*007c*/ 	.word	0x00000000
        /*0080*/ 	.short	0x0000
        /*0082*/ 	.short	0x0000
        /*0084*/ 	.byte	0x00, 0xf0, 0x11, 0x00


	//----- nvinfo : EIATTR_SPARSE_MMA_MASK
	.align		4
.L_23:
        /*0088*/ 	.byte	0x03, 0x50
        /*008a*/ 	.short	0x0000


	//----- nvinfo : EIATTR_MAXREG_COUNT
	.align		4
        /*008c*/ 	.byte	0x03, 0x1b
        /*008e*/ 	.short	0x00ff


	//----- nvinfo : EIATTR_MERCURY_ISA_VERSION
	.align		4
        /*0090*/ 	.byte	0x03, 0x5f
        /*0092*/ 	.short	0x0101


	//----- nvinfo : EIATTR_VRC_CTA_INIT_COUNT
	.align		4
        /*0094*/ 	.byte	0x02, 0x4a
	.zero		1
	.zero		1


	//----- nvinfo : EIATTR_EXIT_INSTR_OFFSETS
	.align		4
        /*0098*/ 	.byte	0x04, 0x1c
        /*009a*/ 	.short	(.L_25 - .L_24)


	//   ....[0]....
.L_24:
        /*009c*/ 	.word	0x000000b0


	//   ....[1]....
        /*00a0*/ 	.word	0x00000100


	//   ....[2]....
        /*00a4*/ 	.word	0x00000160


	//   ....[3]....
        /*00a8*/ 	.word	0x00000830


	//   ....[4]....
        /*00ac*/ 	.word	0x00000ae0


	//   ....[5]....
        /*00b0*/ 	.word	0x00000c70


	//   ....[6]....
        /*00b4*/ 	.word	0x00000d20


	//----- nvinfo : EIATTR_CBANK_PARAM_SIZE
	.align		4
.L_25:
        /*00b8*/ 	.byte	0x03, 0x19
        /*00ba*/ 	.short	0x0024


	//----- nvinfo : EIATTR_PARAM_CBANK
	.align		4
        /*00bc*/ 	.byte	0x04, 0x0a
        /*00be*/ 	.short	(.L_27 - .L_26)
	.align		4
.L_26:
        /*00c0*/ 	.word	index@(.nv.constant0._Z3caliiPPiiiiii)
        /*00c4*/ 	.short	0x0380
        /*00c6*/ 	.short	0x0024


	//----- nvinfo : EIATTR_SW_WAR
	.align		4
.L_27:
        /*00c8*/ 	.byte	0x04, 0x36
        /*00ca*/ 	.short	(.L_29 - .L_28)
.L_28:
        /*00cc*/ 	.word	0x00000008
.L_29:


//--------------------- .nv.callgraph             --------------------------
	.section	.nv.callgraph,"",@"SHT_CUDA_CALLGRAPH"
	.align	4
	.sectionentsize	8
	.align		4
        /*0000*/ 	.word	0x00000000
	.align		4
        /*0004*/ 	.word	0xffffffff
	.align		4
        /*0008*/ 	.word	0x00000000
	.align		4
        /*000c*/ 	.word	0xfffffffe
	.align		4
        /*0010*/ 	.word	0x00000000
	.align		4
        /*0014*/ 	.word	0xfffffffd
	.align		4
        /*0018*/ 	.word	0x00000000
	.align		4
        /*001c*/ 	.word	0xfffffffc


//--------------------- .text._Z3caliiPPiiiiii    --------------------------
	.section	.text._Z3caliiPPiiiiii,"ax",@progbits
	.align	128
        .global         _Z3caliiPPiiiiii
        .type           _Z3caliiPPiiiiii,@function
        .size           _Z3caliiPPiiiiii,(.L_x_5 - _Z3caliiPPiiiiii)
        .other          _Z3caliiPPiiiiii,@"STO_CUDA_ENTRY STV_DEFAULT"
_Z3caliiPPiiiiii:
.text._Z3caliiPPiiiiii:
[----:B------:R-:W-:Y:S01]  /*0000*/  LDC R1, c[0x0][0x37c] ;  /* 0x0000df00ff017b82 */ /* 0x000fe20000000800 */
[----:B------:R-:W0:Y:S01]  /*0010*/  S2R R7, SR_CTAID.X ;  /* 0x0000000000077919 */ /* 0x000e220000002500 */
[----:B------:R-:W1:Y:S06]  /*0020*/  LDCU UR4, c[0x0][0x3a0] ;  /* 0x00007400ff0477ac */ /* 0x000e6c0008000800 */
[----:B------:R-:W2:Y:S01]  /*0030*/  S2UR UR5, SR_CTAID.Y ;  /* 0x00000000000579c3 */ /* 0x000ea20000002600 */
[----:B------:R-:W2:Y:S01]  /*0040*/  S2R R3, SR_TID.Y ;  /* 0x0000000000037919 */ /* 0x000ea20000002200 */
[----:B------:R-:W1:Y:S06]  /*0050*/  LDCU UR6, c[0x0][0x394] ;  /* 0x00007280ff0677ac */ /* 0x000e6c0008000800 */
[----:B------:R-:W2:Y:S01]  /*0060*/  LDC.64 R4, c[0x0][0x380] ;  /* 0x0000e000ff047b82 */ /* 0x000ea20000000a00 */
[----:B-1----:R-:W-:-:S06]  /*0070*/  UIADD3 UR4, UPT, UPT, UR4, UR6, URZ ;  /* 0x0000000604047290 */ /* 0x002fcc000fffe0ff */
[----:B0-----:R-:W-:-:S04]  /*0080*/  ISETP.GE.U32.AND P0, PT, R7, UR4, PT ;  /* 0x0000000407007c0c */ /* 0x001fc8000bf06070 */
[----:B------:R-:W-:Y:S01]  /*0090*/  ISETP.LT.U32.OR P0, PT, R7, UR6, P0 ;  /* 0x0000000607007c0c */ /* 0x000fe20008701470 */
[----:B--2---:R-:W-:-:S12]  /*00a0*/  IMAD R12, R4, UR5, R3 ;  /* 0x00000005040c7c24 */ /* 0x004fd8000f8e0203 */
[----:B------:R-:W-:Y:S05]  /*00b0*/  @P0 EXIT ;  /* 0x000000000000094d */ /* 0x000fea0003800000 */
[----:B------:R-:W0:Y:S02]  /*00c0*/  LDC.64 R2, c[0x0][0x398] ;  /* 0x0000e600ff027b82 */ /* 0x000e240000000a00 */
[----:B0-----:R-:W-:-:S04]  /*00d0*/  IADD3 R0, PT, PT, R3, R2, RZ ;  /* 0x0000000203007210 */ /* 0x001fc80007ffe0ff */
[----:B------:R-:W-:-:S04]  /*00e0*/  ISETP.LE.U32.AND P0, PT, R0, UR5, PT ;  /* 0x0000000500007c0c */ /* 0x000fc8000bf03070 */
[----:B------:R-:W-:-:S13]  /*00f0*/  ISETP.GT.U32.OR P0, PT, R2, UR5, P0 ;  /* 0x0000000502007c0c */ /* 0x000fda0008704470 */
[----:B------:R-:W-:Y:S05]  /*0100*/  @P0 EXIT ;  /* 0x000000000000094d */ /* 0x000fea0003800000 */
[----:B------:R-:W0:Y:S01]  /*0110*/  LDC R13, c[0x0][0x390] ;  /* 0x0000e400ff0d7b82 */ /* 0x000e220000000800 */
[----:B------:R-:W1:Y:S01]  /*0120*/  S2R R8, SR_TID.X ;  /* 0x0000000000087919 */ /* 0x000e620000002100 */
[----:B0-----:R-:W-:-:S05]  /*0130*/  IMAD R13, R4, R13, RZ ;  /* 0x0000000d040d7224 */ /* 0x001fca00078e02ff */
[----:B------:R-:W-:-:S04]  /*0140*/  ISETP.GE.AND P0, PT, R13, R5, PT ;  /* 0x000000050d00720c */ /* 0x000fc80003f06270 */
[----:B------:R-:W-:-:S13]  /*0150*/  ISETP.LT.OR P0, PT, R4, 0x1, P0 ;  /* 0x000000010400780c */ /* 0x000fda0000701670 */
[----:B-1----:R-:W-:Y:S05]  /*0160*/  @P0 EXIT ;  /* 0x000000000000094d */ /* 0x002fea0003800000 */
[-C--:B------:R-:W-:Y:S01]  /*0170*/  VIADDMNMX R0, R13, R4.reuse, R5, PT ;  /* 0x000000040d007246 */ /* 0x080fe20003800105 */
[----:B------:R-:W0:Y:S01]  /*0180*/  LDC.64 R2, c[0x0][0x388] ;  /* 0x0000e200ff027b82 */ /* 0x000e220000000a00 */
[----:B------:R-:W-:Y:S01]  /*0190*/  IMAD R4, R7, R4, R8 ;  /* 0x0000000407047224 */ /* 0x000fe200078e0208 */
[----:B------:R-:W-:Y:S01]  /*01a0*/  IADD3 R5, PT, PT, R5, -0x1, RZ ;  /* 0xffffffff05057810 */ /* 0x000fe20007ffe0ff */
[----:B------:R-:W1:Y:S01]  /*01b0*/  LDCU.64 UR4, c[0x0][0x358] ;  /* 0x00006b00ff0477ac */ /* 0x000e620008000a00 */
[C---:B------:R-:W-:Y:S02]  /*01c0*/  VIADDMNMX R6, R13.reuse, 0x1, R0, !PT ;  /* 0x000000010d067846 */ /* 0x040fe40007800100 */
[----:B------:R-:W-:Y:S02]  /*01d0*/  VIMNMX.U32 R7, PT, PT, R4, R5, PT ;  /* 0x0000000504077248 */ /* 0x000fe40003fe0000 */
[C---:B------:R-:W-:Y:S01]  /*01e0*/  IADD3 R0, PT, PT, -R13.reuse, R6, RZ ;  /* 0x000000060d007210 */ /* 0x040fe20007ffe1ff */
[----:B------:R-:W-:Y:S01]  /*01f0*/  IMAD.IADD R6, R13, 0x1, -R6 ;  /* 0x000000010d067824 */ /* 0x000fe200078e0a06 */
[----:B------:R-:W-:-:S02]  /*0200*/  VIMNMX.U32 R12, PT, PT, R5, R12, PT ;  /* 0x0000000c050c7248 */ /* 0x000fc40003fe0000 */
[----:B------:R-:W-:Y:S02]  /*0210*/  LOP3.LUT R15, R0, 0x7, RZ, 0xc0, !PT ;  /* 0x00000007000f7812 */ /* 0x000fe400078ec0ff */
[----:B------:R-:W-:Y:S02]  /*0220*/  ISETP.GT.U32.AND P1, PT, R6, -0x8, PT ;  /* 0xfffffff80600780c */ /* 0x000fe40003f24070 */
[----:B------:R-:W-:Y:S01]  /*0230*/  ISETP.NE.AND P0, PT, R15, RZ, PT ;  /* 0x000000ff0f00720c */ /* 0x000fe20003f05270 */
[----:B0-----:R-:W-:-:S10]  /*0240*/  IMAD.WIDE R4, R7, 0x8, R2 ;  /* 0x0000000807047825 */ /* 0x001fd400078e0202 */
[----:B-1----:R-:W-:Y:S05]  /*0250*/  @P1 BRA `(.L_x_0) ;  /* 0x0000000400741947 */ /* 0x002fea0003800000 */
[----:B------:R-:W0:Y:S01]  /*0260*/  LDC.64 R6, c[0x0][0x388] ;  /* 0x0000e200ff067b82 */ /* 0x000e220000000a00 */
[----:B------:R-:W-:-:S04]  /*0270*/  LOP3.LUT R14, R0, 0xfffffff8, RZ, 0xc0, !PT ;  /* 0xfffffff8000e7812 */ /* 0x000fc800078ec0ff */
[----:B------:R-:W-:Y:S02]  /*0280*/  IADD3 R14, PT, PT, -R14, RZ, RZ ;  /* 0x000000ff0e0e7210 */ /* 0x000fe40007ffe1ff */
[----:B0-----:R-:W-:-:S05]  /*0290*/  IADD3 R6, P1, PT, R6, 0x20, RZ ;  /* 0x0000002006067810 */ /* 0x001fca0007f3e0ff */
[----:B------:R-:W-:-:S08]  /*02a0*/  IMAD.X R7, RZ, RZ, R7, P1 ;  /* 0x000000ffff077224 */ /* 0x000fd000008e0607 */
.L_x_1:
[----:B------:R-:W-:Y:S01]  /*02b0*/  IMAD.WIDE R10, R13, 0x8, R6 ;  /* 0x000000080d0a7825 */ /* 0x000fe200078e0206 */
[----:B0-----:R-:W2:Y:S04]  /*02c0*/  LDG.E.64 R16, desc[UR4][R4.64] ;  /* 0x0000000404107981 */ /* 0x001ea8000c1e1b00 */
[----:B------:R-:W3:Y:S01]  /*02d0*/  LDG.E.64 R20, desc[UR4][R10.64+-0x20] ;  /* 0xffffe0040a147981 */ /* 0x000ee2000c1e1b00 */
[----:B------:R-:W-:Y:S01]  /*02e0*/  HFMA2 R8, -RZ, RZ, 0, 9.5367431640625e-07 ;  /* 0x00000010ff087431 */ /* 0x000fe200000001ff */
[----:B------:R-:W-:-:S04]  /*02f0*/  MOV R9, 0x0 ;  /* 0x0000000000097802 */ /* 0x000fc80000000f00 */
[----:B------:R-:W-:-:S03]  /*0300*/  IMAD.WIDE R8, R13, 0x4, R8 ;  /* 0x000000040d087825 */ /* 0x000fc600078e0208 */
[----:B--2---:R-:W-:Y:S01]  /*0310*/  IADD3 R18, P1, PT, R8, R16, RZ ;  /* 0x0000001008127210 */ /* 0x004fe20007f3e0ff */
[----:B---3--:R-:W-:-:S04]  /*0320*/  IMAD.WIDE R24, R12, 0x4, R20 ;  /* 0x000000040c187825 */ /* 0x008fc800078e0214 */
[--C-:B------:R-:W-:Y:S02]  /*0330*/  IMAD.X R19, R9, 0x1, R17.reuse, P1 ;  /* 0x0000000109137824 */ /* 0x100fe400008e0611 */
[----:B------:R-:W2:Y:S04]  /*0340*/  LD.E R25, desc[UR4][R24.64] ;  /* 0x0000000418197980 */ /* 0x000ea8000c101900 */
[----:B------:R-:W2:Y:S01]  /*0350*/  LD.E R18, desc[UR4][R18.64+-0x10] ;  /* 0xfffff00412127980 */ /* 0x000ea2000c101900 */
[----:B------:R-:W-:Y:S01]  /*0360*/  IMAD.WIDE R22, R12, 0x4, R16 ;  /* 0x000000040c167825 */ /* 0x000fe200078e0210 */
[----:B--2---:R-:W-:-:S05]  /*0370*/  IADD3 R29, PT, PT, R18, R25, RZ ;  /* 0x00000019121d7210 */ /* 0x004fca0007ffe0ff */
[----:B------:R0:W-:Y:S04]  /*0380*/  ATOM.E.MIN.S32.STRONG.GPU PT, RZ, desc[UR4][R22.64], R29 ;  /* 0x8000001d16ff798a */ /* 0x0001e800089ef304 */
[----:B------:R-:W2:Y:S04]  /*0390*/  LDG.E.64 R16, desc[UR4][R4.64] ;  /* 0x0000000404107981 */ /* 0x000ea8000c1e1b00 */
[----:B------:R-:W3:Y:S01]  /*03a0*/  LDG.E.64 R26, desc[UR4][R10.64+-0x18] ;  /* 0xffffe8040a1a7981 */ /* 0x000ee2000c1e1b00 */
[----:B--2---:R-:W-:Y:S01]  /*03b0*/  IADD3 R20, P1, PT, R8, R16, RZ ;  /* 0x0000001008147210 */ /* 0x004fe20007f3e0ff */
[----:B---3--:R-:W-:-:S03]  /*03c0*/  IMAD.WIDE R26, R12, 0x4, R26 ;  /* 0x000000040c1a7825 */ /* 0x008fc600078e021a */
[----:B------:R-:W-:-:S03]  /*03d0*/  IADD3.X R21, PT, PT, R9, R17, RZ, P1, !PT ;  /* 0x0000001109157210 */ /* 0x000fc60000ffe4ff */
[----:B------:R-:W2:Y:S04]  /*03e0*/  LD.E R27, desc[UR4][R26.64] ;  /* 0x000000041a1b7980 */ /* 0x000ea8000c101900 */
[----:B------:R-:W2:Y:S01]  /*03f0*/  LD.E R20, desc[UR4][R20.64+-0xc] ;  /* 0xfffff40414147980 */ /* 0x000ea2000c101900 */
[----:B------:R-:W-:-:S04]  /*0400*/  IMAD.WIDE R24, R12, 0x4, R16 ;  /* 0x000000040c187825 */ /* 0x000fc800078e0210 */
[----:B--2---:R-:W-:-:S05]  /*0410*/  IMAD.IADD R27, R20, 0x1, R27 ;  /* 0x00000001141b7824 */ /* 0x004fca00078e021b */
[----:B------:R1:W-:Y:S04]  /*0420*/  ATOM.E.MIN.S32.STRONG.GPU PT, RZ, desc[UR4][R24.64], R27 ;  /* 0x8000001b18ff798a */ /* 0x0003e800089ef304 */
[----:B------:R-:W2:Y:S04]  /*0430*/  LDG.E.64 R16, desc[UR4][R4.64] ;  /* 0x0000000404107981 */ /* 0x000ea8000c1e1b00 */
[----:B0-----:R-:W3:Y:S01]  /*0440*/  LDG.E.64 R22, desc[UR4][R10.64+-0x10] ;  /* 0xfffff0040a167981 */ /* 0x001ee2000c1e1b00 */
[----:B--2---:R-:W-:Y:S01]  /*0450*/  IADD3 R18, P1, PT, R8, R16, RZ ;  /* 0x0000001008127210 */ /* 0x004fe20007f3e0ff */
[----:B---3--:R-:W-:-:S03]  /*0460*/  IMAD.WIDE R28, R12, 0x4, R22 ;  /* 0x000000040c1c7825 */ /* 0x008fc600078e0216 */
[----:B------:R-:W-:-:S03]  /*0470*/  IADD3.X R19, PT, PT, R9, R17, RZ, P1, !PT ;  /* 0x0000001109137210 */ /* 0x000fc60000ffe4ff */
[----:B------:R-:W2:Y:S04]  /*0480*/  LD.E R29, desc[UR4][R28.64] ;  /* 0x000000041c1d7980 */ /* 0x000ea8000c101900 */
[----:B------:R-:W2:Y:S01]  /*0490*/  LD.E R18, desc[UR4][R18.64+-0x8] ;  /* 0xfffff80412127980 */ /* 0x000ea2000c101900 */
[----:B------:R-:W-:Y:S01]  /*04a0*/  IMAD.WIDE R22, R12, 0x4, R16 ;  /* 0x000000040c167825 */ /* 0x000fe200078e0210 */
[----:B--2---:R-:W-:-:S05]  /*04b0*/  IADD3 R29, PT, PT, R18, R29, RZ ;  /* 0x0000001d121d7210 */ /* 0x004fca0007ffe0ff */
[----:B------:R0:W-:Y:S04]  /*04c0*/  ATOM.E.MIN.S32.STRONG.GPU PT, RZ, desc[UR4][R22.64], R29 ;  /* 0x8000001d16ff798a */ /* 0x0001e800089ef304 */
[----:B------:R-:W2:Y:S04]  /*04d0*/  LDG.E.64 R16, desc[UR4][R4.64] ;  /* 0x0000000404107981 */ /* 0x000ea8000c1e1b00 */
[----:B-1----:R-:W3:Y:S01]  /*04e0*/  LDG.E.64 R24, desc[UR4][R10.64+-0x8] ;  /* 0xfffff8040a187981 */ /* 0x002ee2000c1e1b00 */
        /* <DEDUP_REMOVED lines=45> */
[----:B------:R-:W-:Y:S01]  /*07c0*/  IADD3 R14, PT, PT, R14, 0x8, RZ ;  /* 0x000000080e0e7810 */ /* 0x000fe20007ffe0ff */
[----:B------:R-:W-:-:S03]  /*07d0*/  IMAD.WIDE R16, R12, 0x4, R16 ;  /* 0x000000040c107825 */ /* 0x000fc600078e0210 */
[----:B------:R-:W-:Y:S02]  /*07e0*/  ISETP.NE.AND P1, PT, R14, RZ, PT ;  /* 0x000000ff0e00720c */ /* 0x000fe40003f25270 */
[----:B------:R-:W-:Y:S01]  /*07f0*/  IADD3 R13, PT, PT, R13, 0x8, RZ ;  /* 0x000000080d0d7810 */ /* 0x000fe20007ffe0ff */
[----:B--2---:R-:W-:-:S05]  /*0800*/  IMAD.IADD R19, R8, 0x1, R25 ;  /* 0x0000000108137824 */ /* 0x004fca00078e0219 */
[----:B------:R0:W-:Y:S05]  /*0810*/  ATOM.E.MIN.S32.STRONG.GPU PT, RZ, desc[UR4][R16.64], R19 ;  /* 0x8000001310ff798a */ /* 0x0001ea00089ef304 */
[----:B------:R-:W-:Y:S05]  /*0820*/  @P1 BRA `(.L_x_1) ;  /* 0xfffffff800a01947 */ /* 0x000fea000383ffff */
.L_x_0:
[----:B------:R-:W-:Y:S05]  /*0830*/  @!P0 EXIT ;  /* 0x000000000000894d */ /* 0x000fea0003800000 */
[----:B------:R-:W-:Y:S02]  /*0840*/  ISETP.GE.U32.AND P0, PT, R15, 0x4, PT ;  /* 0x000000040f00780c */ /* 0x000fe40003f06070 */
[----:B0-----:R-:W-:-:S04]  /*0850*/  LOP3.LUT R20, R0, 0x3, RZ, 0xc0, !PT ;  /* 0x0000000300147812 */ /* 0x001fc800078ec0ff */
[----:B------:R-:W-:-:S07]  /*0860*/  ISETP.NE.AND P1, PT, R20, RZ, PT ;  /* 0x000000ff1400720c */ /* 0x000fce0003f25270 */
[----:B------:R-:W-:Y:S06]  /*0870*/  @!P0 BRA `(.L_x_2) ;  /* 0x0000000000988947 */ /* 0x000fec0003800000 */
[C---:B------:R-:W-:Y:S01]  /*0880*/  IMAD.WIDE R6, R13.reuse, 0x8, R2 ;  /* 0x000000080d067825 */ /* 0x040fe200078e0202 */
[----:B------:R-:W2:Y:S04]  /*0890*/  LDG.E.64 R8, desc[UR4][R4.64] ;  /* 0x0000000404087981 */ /* 0x000ea8000c1e1b00 */
[----:B------:R-:W3:Y:S01]  /*08a0*/  LDG.E.64 R14, desc[UR4][R6.64] ;  /* 0x00000004060e7981 */ /* 0x000ee2000c1e1b00 */
[----:B--2---:R-:W-:-:S04]  /*08b0*/  IMAD.WIDE R10, R13, 0x4, R8 ;  /* 0x000000040d0a7825 */ /* 0x004fc800078e0208 */
[C---:B---3--:R-:W-:Y:S02]  /*08c0*/  IMAD.WIDE R14, R12.reuse, 0x4, R14 ;  /* 0x000000040c0e7825 */ /* 0x048fe400078e020e */
[----:B------:R-:W2:Y:S04]  /*08d0*/  LD.E R10, desc[UR4][R10.64] ;  /* 0x000000040a0a7980 */ /* 0x000ea8000c101900 */
[----:B------:R-:W2:Y:S01]  /*08e0*/  LD.E R15, desc[UR4][R14.64] ;  /* 0x000000040e0f7980 */ /* 0x000ea2000c101900 */
[----:B------:R-:W-:Y:S01]  /*08f0*/  IMAD.WIDE R8, R12, 0x4, R8 ;  /* 0x000000040c087825 */ /* 0x000fe200078e0208 */
[----:B--2---:R-:W-:-:S05]  /*0900*/  IADD3 R21, PT, PT, R10, R15, RZ ;  /* 0x0000000f0a157210 */ /* 0x004fca0007ffe0ff */
[----:B------:R0:W-:Y:S04]  /*0910*/  ATOM.E.MIN.S32.STRONG.GPU PT, RZ, desc[UR4][R8.64], R21 ;  /* 0x8000001508ff798a */ /* 0x0001e800089ef304 */
[----:B------:R-:W2:Y:S04]  /*0920*/  LDG.E.64 R18, desc[UR4][R6.64+0x8] ;  /* 0x0000080406127981 */ /* 0x000ea8000c1e1b00 */
[----:B------:R-:W3:Y:S01]  /*0930*/  LDG.E.64 R16, desc[UR4][R4.64] ;  /* 0x0000000404107981 */ /* 0x000ee2000c1e1b00 */
[----:B--2---:R-:W-:-:S04]  /*0940*/  IMAD.WIDE R22, R12, 0x4, R18 ;  /* 0x000000040c167825 */ /* 0x004fc800078e0212 */
[--C-:B---3--:R-:W-:Y:S02]  /*0950*/  IMAD.WIDE R18, R13, 0x4, R16.reuse ;  /* 0x000000040d127825 */ /* 0x108fe400078e0210 */
[----:B------:R-:W2:Y:S04]  /*0960*/  LD.E R23, desc[UR4][R22.64] ;  /* 0x0000000416177980 */ /* 0x000ea8000c101900 */
[----:B------:R-:W2:Y:S01]  /*0970*/  LD.E R18, desc[UR4][R18.64+0x4] ;  /* 0x0000040412127980 */ /* 0x000ea2000c101900 */
[----:B------:R-:W-:-:S04]  /*0980*/  IMAD.WIDE R16, R12, 0x4, R16 ;  /* 0x000000040c107825 */ /* 0x000fc800078e0210 */
[----:B--2---:R-:W-:-:S05]  /*0990*/  IMAD.IADD R25, R18, 0x1, R23 ;  /* 0x0000000112197824 */ /* 0x004fca00078e0217 */
[----:B------:R1:W-:Y:S04]  /*09a0*/  ATOM.E.MIN.S32.STRONG.GPU PT, RZ, desc[UR4][R16.64], R25 ;  /* 0x8000001910ff798a */ /* 0x0003e800089ef304 */
[----:B------:R-:W2:Y:S04]  /*09b0*/  LDG.E.64 R10, desc[UR4][R6.64+0x10] ;  /* 0x00001004060a7981 */ /* 0x000ea8000c1e1b00 */
[----:B0-----:R-:W3:Y:S01]  /*09c0*/  LDG.E.64 R8, desc[UR4][R4.64] ;  /* 0x0000000404087981 */ /* 0x001ee2000c1e1b00 */
[----:B--2---:R-:W-:-:S04]  /*09d0*/  IMAD.WIDE R14, R12, 0x4, R10 ;  /* 0x000000040c0e7825 */ /* 0x004fc800078e020a */
[--C-:B---3--:R-:W-:Y:S02]  /*09e0*/  IMAD.WIDE R10, R13, 0x4, R8.reuse ;  /* 0x000000040d0a7825 */ /* 0x108fe400078e0208 */
[----:B------:R-:W2:Y:S04]  /*09f0*/  LD.E R15, desc[UR4][R14.64] ;  /* 0x000000040e0f7980 */ /* 0x000ea8000c101900 */
[----:B------:R-:W2:Y:S01]  /*0a00*/  LD.E R10, desc[UR4][R10.64+0x8] ;  /* 0x000008040a0a7980 */ /* 0x000ea2000c101900 */
[----:B------:R-:W-:Y:S01]  /*0a10*/  IMAD.WIDE R8, R12, 0x4, R8 ;  /* 0x000000040c087825 */ /* 0x000fe200078e0208 */
[----:B--2---:R-:W-:-:S05]  /*0a20*/  IADD3 R21, PT, PT, R10, R15, RZ ;  /* 0x0000000f0a157210 */ /* 0x004fca0007ffe0ff */
[----:B------:R0:W-:Y:S04]  /*0a30*/  ATOM.E.MIN.S32.STRONG.GPU PT, RZ, desc[UR4][R8.64], R21 ;  /* 0x8000001508ff798a */ /* 0x0001e800089ef304 */
[----:B------:R-:W2:Y:S04]  /*0a40*/  LDG.E.64 R18, desc[UR4][R6.64+0x18] ;  /* 0x0000180406127981 */ /* 0x000ea8000c1e1b00 */
[----:B-1----:R-:W3:Y:S01]  /*0a50*/  LDG.E.64 R16, desc[UR4][R4.64] ;  /* 0x0000000404107981 */ /* 0x002ee2000c1e1b00 */
[----:B--2---:R-:W-:-:S04]  /*0a60*/  IMAD.WIDE R22, R12, 0x4, R18 ;  /* 0x000000040c167825 */ /* 0x004fc800078e0212 */
[--C-:B---3--:R-:W-:Y:S02]  /*0a70*/  IMAD.WIDE R18, R13, 0x4, R16.reuse ;  /* 0x000000040d127825 */ /* 0x108fe400078e0210 */
[----:B------:R-:W2:Y:S04]  /*0a80*/  LD.E R23, desc[UR4][R22.64] ;  /* 0x0000000416177980 */ /* 0x000ea8000c101900 */
[----:B------:R-:W2:Y:S01]  /*0a90*/  LD.E R18, desc[UR4][R18.64+0xc] ;  /* 0x00000c0412127980 */ /* 0x000ea2000c101900 */
[----:B------:R-:W-:Y:S01]  /*0aa0*/  IMAD.WIDE R16, R12, 0x4, R16 ;  /* 0x000000040c107825 */ /* 0x000fe200078e0210 */
[----:B--2---:R-:W-:-:S05]  /*0ab0*/  IADD3 R11, PT, PT, R18, R23, RZ ;  /* 0x00000017120b7210 */ /* 0x004fca0007ffe0ff */
[----:B------:R0:W-:Y:S01]  /*0ac0*/  ATOM.E.MIN.S32.STRONG.GPU PT, RZ, desc[UR4][R16.64], R11 ;  /* 0x8000000b10ff798a */ /* 0x0001e200089ef304 */
[----:B------:R-:W-:-:S07]  /*0ad0*/  IADD3 R13, PT, PT, R13, 0x4, RZ ;  /* 0x000000040d0d7810 */ /* 0x000fce0007ffe0ff */
.L_x_2:
[----:B------:R-:W-:Y:S05]  /*0ae0*/  @!P1 EXIT ;  /* 0x000000000000994d */ /* 0x000fea0003800000 */
[----:B------:R-:W-:Y:S02]  /*0af0*/  ISETP.NE.AND P0, PT, R20, 0x1, PT ;  /* 0x000000011400780c */ /* 0x000fe40003f05270 */
[----:B------:R-:W-:-:S04]  /*0b00*/  LOP3.LUT R0, R0, 0x1, RZ, 0xc0, !PT ;  /* 0x0000000100007812 */ /* 0x000fc800078ec0ff */
[----:B------:R-:W-:-:S07]  /*0b10*/  ISETP.NE.U32.AND P1, PT, R0, 0x1, PT ;  /* 0x000000010000780c */ /* 0x000fce0003f25070 */
[----:B------:R-:W-:Y:S06]  /*0b20*/  @!P0 BRA `(.L_x_3) ;  /* 0x0000000000508947 */ /* 0x000fec0003800000 */
[C---:B0-----:R-:W-:Y:S01]  /*0b30*/  IMAD.WIDE R20, R13.reuse, 0x8, R2 ;  /* 0x000000080d147825 */ /* 0x041fe200078e0202 */
[----:B------:R-:W2:Y:S04]  /*0b40*/  LDG.E.64 R6, desc[UR4][R4.64] ;  /* 0x0000000404067981 */ /* 0x000ea8000c1e1b00 */
[----:B------:R-:W3:Y:S01]  /*0b50*/  LDG.E.64 R10, desc[UR4][R20.64] ;  /* 0x00000004140a7981 */ /* 0x000ee2000c1e1b00 */
[----:B--2---:R-:W-:-:S04]  /*0b60*/  IMAD.WIDE R8, R13, 0x4, R6 ;  /* 0x000000040d087825 */ /* 0x004fc800078e0206 */
[C---:B---3--:R-:W-:Y:S02]  /*0b70*/  IMAD.WIDE R10, R12.reuse, 0x4, R10 ;  /* 0x000000040c0a7825 */ /* 0x048fe400078e020a */
[----:B------:R-:W2:Y:S04]  /*0b80*/  LD.E R8, desc[UR4][R8.64] ;  /* 0x0000000408087980 */ /* 0x000ea8000c101900 */
[----:B------:R-:W2:Y:S01]  /*0b90*/  LD.E R11, desc[UR4][R10.64] ;  /* 0x000000040a0b7980 */ /* 0x000ea2000c101900 */
[----:B------:R-:W-:-:S04]  /*0ba0*/  IMAD.WIDE R6, R12, 0x4, R6 ;  /* 0x000000040c067825 */ /* 0x000fc800078e0206 */
[----:B--2---:R-:W-:-:S05]  /*0bb0*/  IMAD.IADD R23, R8, 0x1, R11 ;  /* 0x0000000108177824 */ /* 0x004fca00078e020b */
[----:B------:R1:W-:Y:S04]  /*0bc0*/  ATOM.E.MIN.S32.STRONG.GPU PT, RZ, desc[UR4][R6.64], R23 ;  /* 0x8000001706ff798a */ /* 0x0003e800089ef304 */
[----:B------:R-:W2:Y:S04]  /*0bd0*/  LDG.E.64 R16, desc[UR4][R20.64+0x8] ;  /* 0x0000080414107981 */ /* 0x000ea8000c1e1b00 */
[----:B------:R-:W3:Y:S01]  /*0be0*/  LDG.E.64 R14, desc[UR4][R4.64] ;  /* 0x00000004040e7981 */ /* 0x000ee2000c1e1b00 */
        /* <DEDUP_REMOVED lines=8> */
.L_x_3:
[----:B------:R-:W-:Y:S05]  /*0c70*/  @P1 EXIT ;  /* 0x000000000000194d */ /* 0x000fea0003800000 */
[C---:B-1----:R-:W-:Y:S01]  /*0c80*/  IMAD.WIDE R6, R13.reuse, 0x8, R2 ;  /* 0x000000080d067825 */ /* 0x042fe200078e0202 */
[----:B------:R-:W2:Y:S05]  /*0c90*/  LDG.E.64 R4, desc[UR4][R4.64] ;  /* 0x0000000404047981 */ /* 0x000eaa000c1e1b00 */
[----:B------:R-:W0:Y:S01]  /*0ca0*/  LDG.E.64 R6, desc[UR4][R6.64] ;  /* 0x0000000406067981 */ /* 0x000e22000c1e1b00 */
[----:B--2---:R-:W-:-:S04]  /*0cb0*/  IMAD.WIDE R2, R13, 0x4, R4 ;  /* 0x000000040d027825 */ /* 0x004fc800078e0204 */
[C---:B0-----:R-:W-:Y:S02]  /*0cc0*/  IMAD.WIDE R8, R12.reuse, 0x4, R6 ;  /* 0x000000040c087825 */ /* 0x041fe400078e0206 */
[----:B------:R-:W2:Y:S04]  /*0cd0*/  LD.E R2, desc[UR4][R2.64] ;  /* 0x0000000402027980 */ /* 0x000ea8000c101900 */
[----:B------:R-:W2:Y:S01]  /*0ce0*/  LD.E R9, desc[UR4][R8.64] ;  /* 0x0000000408097980 */ /* 0x000ea2000c101900 */
[----:B------:R-:W-:Y:S01]  /*0cf0*/  IMAD.WIDE R12, R12, 0x4, R4 ;  /* 0x000000040c0c7825 */ /* 0x000fe200078e0204 */
[----:B--2---:R-:W-:-:S05]  /*0d00*/  IADD3 R11, PT, PT, R2, R9, RZ ;  /* 0x00000009020b7210 */ /* 0x004fca0007ffe0ff */
[----:B------:R-:W-:Y:S01]  /*0d10*/  ATOM.E.MIN.S32.STRONG.GPU PT, RZ, desc[UR4][R12.64], R11 ;  /* 0x8000000b0cff798a */ /* 0x000fe200089ef304 */
[----:B------:R-:W-:Y:S05]  /*0d20*/  EXIT ;  /* 0x000000000000794d */ /* 0x000fea0003800000 */
.L_x_4:
[----:B------:R-:W-:-:S00]  /*0d30*/  BRA `(.L_x_4) ;  /* 0xfffffffc00fc7947 */ /* 0x000fc0000383ffff */
[----:B------:R-:W-:-:S00]  /*0d40*/  NOP ;  /* 0x0000000000007918 */ /* 0x000fc00000000000 */
        /* <DEDUP_REMOVED lines=11> */
.L_x_5:


//--------------------- .nv.shared.reserved.0     --------------------------
	.section	.nv.shared.reserved.0,"aw",@nobits
	.weak		__nv_reservedSMEM_offset_0_alias
	.size		__nv_reservedSMEM_offset_0_alias, 0, 64
	.other		__nv_reservedSMEM_offset_0_alias,@"STO_CUDA_RESERVED_SHARED STV_DEFAULT"
__nv_reservedSMEM_offset_0_alias:
	.zero		0
	.zero		64


//--------------------- .nv.constant0._Z3caliiPPiiiiii --------------------------
	.section	.nv.constant0._Z3caliiPPiiiiii,"a",@progbits
	.sectionflags	@""
	.align	4
.nv.constant0._Z3caliiPPiiiiii:
	.zero		932


//--------------------- SYMBOLS --------------------------

	.type		.nv.reservedSmem.offset0,@object
	.size		.nv.reservedSmem.offset0,0x4
